//
// Generated by NVIDIA NVVM Compiler
//
// Compiler Build ID: CL-36424714
// Cuda compilation tools, release 13.0, V13.0.88
// Based on NVVM 20.0.0
//

.version 9.0
.target sm_100
.address_size 64

	// .globl	_Z22k_vector_sum_constantePiS_ii

.visible .entry _Z22k_vector_sum_constantePiS_ii(
	.param .u64 .ptr .align 1 _Z22k_vector_sum_constantePiS_ii_param_0,
	.param .u64 .ptr .align 1 _Z22k_vector_sum_constantePiS_ii_param_1,
	.param .u32 _Z22k_vector_sum_constantePiS_ii_param_2,
	.param .u32 _Z22k_vector_sum_constantePiS_ii_param_3
)
{
	.reg .pred 	%p<2>;
	.reg .b32 	%r<9>;
	.reg .b64 	%rd<8>;

	ld.param.u64 	%rd1, [_Z22k_vector_sum_constantePiS_ii_param_0];
	ld.param.u64 	%rd2, [_Z22k_vector_sum_constantePiS_ii_param_1];
	ld.param.u32 	%r3, [_Z22k_vector_sum_constantePiS_ii_param_2];
	ld.param.u32 	%r2, [_Z22k_vector_sum_constantePiS_ii_param_3];
	mov.u32 	%r4, %ctaid.x;
	mov.u32 	%r5, %ntid.x;
	mov.u32 	%r6, %tid.x;
	mad.lo.s32 	%r1, %r4, %r5, %r6;
	setp.ge.s32 	%p1, %r1, %r3;
	@%p1 bra 	$L__BB0_2;
	cvta.to.global.u64 	%rd3, %rd1;
	cvta.to.global.u64 	%rd4, %rd2;
	mul.wide.s32 	%rd5, %r1, 4;
	add.s64 	%rd6, %rd3, %rd5;
	ld.global.u32 	%r7, [%rd6];
	add.s32 	%r8, %r7, %r2;
	add.s64 	%rd7, %rd4, %rd5;
	st.global.u32 	[%rd7], %r8;
$L__BB0_2:
	ret;

}
	// .globl	_Z24k_vector_minus_constantePiS_ii
.visible .entry _Z24k_vector_minus_constantePiS_ii(
	.param .u64 .ptr .align 1 _Z24k_vector_minus_constantePiS_ii_param_0,
	.param .u64 .ptr .align 1 _Z24k_vector_minus_constantePiS_ii_param_1,
	.param .u32 _Z24k_vector_minus_constantePiS_ii_param_2,
	.param .u32 _Z24k_vector_minus_constantePiS_ii_param_3
)
{
	.reg .pred 	%p<2>;
	.reg .b32 	%r<9>;
	.reg .b64 	%rd<8>;

	ld.param.u64 	%rd1, [_Z24k_vector_minus_constantePiS_ii_param_0];
	ld.param.u64 	%rd2, [_Z24k_vector_minus_constantePiS_ii_param_1];
	ld.param.u32 	%r3, [_Z24k_vector_minus_constantePiS_ii_param_2];
	ld.param.u32 	%r2, [_Z24k_vector_minus_constantePiS_ii_param_3];
	mov.u32 	%r4, %ctaid.x;
	mov.u32 	%r5, %ntid.x;
	mov.u32 	%r6, %tid.x;
	mad.lo.s32 	%r1, %r4, %r5, %r6;
	setp.ge.s32 	%p1, %r1, %r3;
	@%p1 bra 	$L__BB1_2;
	cvta.to.global.u64 	%rd3, %rd1;
	cvta.to.global.u64 	%rd4, %rd2;
	mul.wide.s32 	%rd5, %r1, 4;
	add.s64 	%rd6, %rd3, %rd5;
	ld.global.u32 	%r7, [%rd6];
	sub.s32 	%r8, %r7, %r2;
	add.s64 	%rd7, %rd4, %rd5;
	st.global.u32 	[%rd7], %r8;
$L__BB1_2:
	ret;

}
	// .globl	_Z19k_vector_sum_vectorPiPKiS1_i
.visible .entry _Z19k_vector_sum_vectorPiPKiS1_i(
	.param .u64 .ptr .align 1 _Z19k_vector_sum_vectorPiPKiS1_i_param_0,
	.param .u64 .ptr .align 1 _Z19k_vector_sum_vectorPiPKiS1_i_param_1,
	.param .u64 .ptr .align 1 _Z19k_vector_sum_vectorPiPKiS1_i_param_2,
	.param .u32 _Z19k_vector_sum_vectorPiPKiS1_i_param_3
)
{
	.reg .pred 	%p<2>;
	.reg .b32 	%r<9>;
	.reg .b64 	%rd<11>;

	ld.param.u64 	%rd1, [_Z19k_vector_sum_vectorPiPKiS1_i_param_0];
	ld.param.u64 	%rd2, [_Z19k_vector_sum_vectorPiPKiS1_i_param_1];
	ld.param.u64 	%rd3, [_Z19k_vector_sum_vectorPiPKiS1_i_param_2];
	ld.param.u32 	%r2, [_Z19k_vector_sum_vectorPiPKiS1_i_param_3];
	mov.u32 	%r3, %ctaid.x;
	mov.u32 	%r4, %ntid.x;
	mov.u32 	%r5, %tid.x;
	mad.lo.s32 	%r1, %r3, %r4, %r5;
	setp.ge.s32 	%p1, %r1, %r2;
	@%p1 bra 	$L__BB2_2;
	cvta.to.global.u64 	%rd4, %rd2;
	cvta.to.global.u64 	%rd5, %rd3;
	cvta.to.global.u64 	%rd6, %rd1;
	mul.wide.s32 	%rd7, %r1, 4;
	add.s64 	%rd8, %rd4, %rd7;
	ld.global.u32 	%r6, [%rd8];
	add.s64 	%rd9, %rd5, %rd7;
	ld.global.u32 	%r7, [%rd9];
	add.s32 	%r8, %r7, %r6;
	add.s64 	%rd10, %rd6, %rd7;
	st.global.u32 	[%rd10], %r8;
$L__BB2_2:
	ret;

}
	// .globl	_Z21k_vector_minus_vectorPiPKiS1_i
.visible .entry _Z21k_vector_minus_vectorPiPKiS1_i(
	.param .u64 .ptr .align 1 _Z21k_vector_minus_vectorPiPKiS1_i_param_0,
	.param .u64 .ptr .align 1 _Z21k_vector_minus_vectorPiPKiS1_i_param_1,
	.param .u64 .ptr .align 1 _Z21k_vector_minus_vectorPiPKiS1_i_param_2,
	.param .u32 _Z21k_vector_minus_vectorPiPKiS1_i_param_3
)
{
	.reg .pred 	%p<2>;
	.reg .b32 	%r<9>;
	.reg .b64 	%rd<11>;

	ld.param.u64 	%rd1, [_Z21k_vector_minus_vectorPiPKiS1_i_param_0];
	ld.param.u64 	%rd2, [_Z21k_vector_minus_vectorPiPKiS1_i_param_1];
	ld.param.u64 	%rd3, [_Z21k_vector_minus_vectorPiPKiS1_i_param_2];
	ld.param.u32 	%r2, [_Z21k_vector_minus_vectorPiPKiS1_i_param_3];
	mov.u32 	%r3, %ctaid.x;
	mov.u32 	%r4, %ntid.x;
	mov.u32 	%r5, %tid.x;
	mad.lo.s32 	%r1, %r3, %r4, %r5;
	setp.ge.s32 	%p1, %r1, %r2;
	@%p1 bra 	$L__BB3_2;
	cvta.to.global.u64 	%rd4, %rd2;
	cvta.to.global.u64 	%rd5, %rd3;
	cvta.to.global.u64 	%rd6, %rd1;
	mul.wide.s32 	%rd7, %r1, 4;
	add.s64 	%rd8, %rd4, %rd7;
	ld.global.u32 	%r6, [%rd8];
	add.s64 	%rd9, %rd5, %rd7;
	ld.global.u32 	%r7, [%rd9];
	sub.s32 	%r8, %r6, %r7;
	add.s64 	%rd10, %rd6, %rd7;
	st.global.u32 	[%rd10], %r8;
$L__BB3_2:
	ret;

}


// ===== COMPILED SASS (sm_100) =====

	.target	sm_100

	.elftype	@"ET_EXEC"


//--------------------- .note.nv.tkinfo           --------------------------
	.section	.note.nv.tkinfo,"",@"SHT_NOTE"
	.sectionflags	@"SHF_NOTE_NV_TKINFO"
	.tkinfo
        /*0018*/ 	.word	0x00000002
        /*0030*/ 	.string	""
        /*0030*/ 	.string	"ptxas"
        /*0030*/ 	.string	"Cuda compilation tools, release 13.0, V13.0.88"
        /*0030*/ 	.string	"Build cuda_13.0.r13.0/compiler.36424714_0"
        /*0030*/ 	.string	"-arch sm_100 -m 64 "



//--------------------- .note.nv.cuinfo           --------------------------
	.section	.note.nv.cuinfo,"",@"SHT_NOTE"
	.sectionflags	@"SHF_NOTE_NV_CUINFO"
        /*0018*/ 	.short	0x0002
        /*001a*/ 	.short	0x0064
        /*001c*/ 	.short	0x0082
	.zero		2


//--------------------- .nv.info                  --------------------------
	.section	.nv.info,"",@"SHT_CUDA_INFO"
	.align	4


	//----- nvinfo : EIATTR_REGCOUNT
	.align		4
        /*0000*/ 	.byte	0x04, 0x2f
        /*0002*/ 	.short	(.L_1 - .L_0)
	.align		4
.L_0:
        /*0004*/ 	.word	index@(_Z22k_vector_sum_constantePiS_ii)
        /*0008*/ 	.word	0x0000000a


	//----- nvinfo : EIATTR_FRAME_SIZE
	.align		4
.L_1:
        /*000c*/ 	.byte	0x04, 0x11
        /*000e*/ 	.short	(.L_3 - .L_2)
	.align		4
.L_2:
        /*0010*/ 	.word	index@(_Z22k_vector_sum_constantePiS_ii)
        /*0014*/ 	.word	0x00000000


	//----- nvinfo : EIATTR_REGCOUNT
	.align		4
.L_3:
        /*0018*/ 	.byte	0x04, 0x2f
        /*001a*/ 	.short	(.L_5 - .L_4)
	.align		4
.L_4:
        /*001c*/ 	.word	index@(_Z24k_vector_minus_constantePiS_ii)
        /*0020*/ 	.word	0x0000000a


	//----- nvinfo : EIATTR_FRAME_SIZE
	.align		4
.L_5:
        /*0024*/ 	.byte	0x04, 0x11
        /*0026*/ 	.short	(.L_7 - .L_6)
	.align		4
.L_6:
        /*0028*/ 	.word	index@(_Z24k_vector_minus_constantePiS_ii)
        /*002c*/ 	.word	0x00000000


	//----- nvinfo : EIATTR_REGCOUNT
	.align		4
.L_7:
        /*0030*/ 	.byte	0x04, 0x2f
        /*0032*/ 	.short	(.L_9 - .L_8)
	.align		4
.L_8:
        /*0034*/ 	.word	index@(_Z19k_vector_sum_vectorPiPKiS1_i)
        /*0038*/ 	.word	0x0000000c


	//----- nvinfo : EIATTR_FRAME_SIZE
	.align		4
.L_9:
        /*003c*/ 	.byte	0x04, 0x11
        /*003e*/ 	.short	(.L_11 - .L_10)
	.align		4
.L_10:
        /*0040*/ 	.word	index@(_Z19k_vector_sum_vectorPiPKiS1_i)
        /*0044*/ 	.word	0x00000000


	//----- nvinfo : EIATTR_REGCOUNT
	.align		4
.L_11:
        /*0048*/ 	.byte	0x04, 0x2f
        /*004a*/ 	.short	(.L_13 - .L_12)
	.align		4
.L_12:
        /*004c*/ 	.word	index@(_Z21k_vector_minus_vectorPiPKiS1_i)
        /*0050*/ 	.word	0x0000000c


	//----- nvinfo : EIATTR_FRAME_SIZE
	.align		4
.L_13:
        /*0054*/ 	.byte	0x04, 0x11
        /*0056*/ 	.short	(.L_15 - .L_14)
	.align		4
.L_14:
        /*0058*/ 	.word	index@(_Z21k_vector_minus_vectorPiPKiS1_i)
        /*005c*/ 	.word	0x00000000


	//----- nvinfo : EIATTR_MIN_STACK_SIZE
	.align		4
.L_15:
        /*0060*/ 	.byte	0x04, 0x12
        /*0062*/ 	.short	(.L_17 - .L_16)
	.align		4
.L_16:
        /*0064*/ 	.word	index@(_Z21k_vector_minus_vectorPiPKiS1_i)
        /*0068*/ 	.word	0x00000000


	//----- nvinfo : EIATTR_MIN_STACK_SIZE
	.align		4
.L_17:
        /*006c*/ 	.byte	0x04, 0x12
        /*006e*/ 	.short	(.L_19 - .L_18)
	.align		4
.L_18:
        /*0070*/ 	.word	index@(_Z19k_vector_sum_vectorPiPKiS1_i)
        /*0074*/ 	.word	0x00000000


	//----- nvinfo : EIATTR_MIN_STACK_SIZE
	.align		4
.L_19:
        /*0078*/ 	.byte	0x04, 0x12
        /*007a*/ 	.short	(.L_21 - .L_20)
	.align		4
.L_20:
        /*007c*/ 	.word	index@(_Z24k_vector_minus_constantePiS_ii)
        /*0080*/ 	.word	0x00000000


	//----- nvinfo : EIATTR_MIN_STACK_SIZE
	.align		4
.L_21:
        /*0084*/ 	.byte	0x04, 0x12
        /*0086*/ 	.short	(.L_23 - .L_22)
	.align		4
.L_22:
        /*0088*/ 	.word	index@(_Z22k_vector_sum_constantePiS_ii)
        /*008c*/ 	.word	0x00000000
.L_23:


//--------------------- .nv.compat                --------------------------
	.section	.nv.compat,"",@"SHT_CUDA_COMPAT_INFO"
	.align	4
        /*0000*/ 	.byte	0x02, 0x09, 0x00, 0x00, 0x02, 0x02, 0x01, 0x00, 0x02, 0x05, 0x05, 0x00, 0x03, 0x07, 0x01, 0x01
        /*0010*/ 	.byte	0x02, 0x03, 0x00, 0x00, 0x02, 0x06, 0x01, 0x00, 0x04, 0x0b, 0x08, 0x00, 0x09, 0x00, 0x00, 0x00
        /*0020*/ 	.byte	0x00, 0x00, 0x00, 0x00


//--------------------- .nv.info._Z21k_vector_minus_vectorPiPKiS1_i --------------------------
	.section	.nv.info._Z21k_vector_minus_vectorPiPKiS1_i,"",@"SHT_CUDA_INFO"
	.sectionflags	@""
	.align	4


	//----- nvinfo : EIATTR_CUDA_API_VERSION
	.align		4
        /*0000*/ 	.byte	0x04, 0x37
        /*0002*/ 	.short	(.L_25 - .L_24)
.L_24:
        /*0004*/ 	.word	0x00000082


	//----- nvinfo : EIATTR_KPARAM_INFO
	.align		4
.L_25:
        /*0008*/ 	.byte	0x04, 0x17
        /*000a*/ 	.short	(.L_27 - .L_26)
.L_26:
        /*000c*/ 	.word	0x00000000
        /*0010*/ 	.short	0x0003
        /*0012*/ 	.short	0x0018
        /*0014*/ 	.byte	0x00, 0xf0, 0x11, 0x00


	//----- nvinfo : EIATTR_KPARAM_INFO
	.align		4
.L_27:
        /*0018*/ 	.byte	0x04, 0x17
        /*001a*/ 	.short	(.L_29 - .L_28)
.L_28:
        /*001c*/ 	.word	0x00000000
        /*0020*/ 	.short	0x0002
        /*0022*/ 	.short	0x0010
        /*0024*/ 	.byte	0x00, 0xf5, 0x21, 0x00


	//----- nvinfo : EIATTR_KPARAM_INFO
	.align		4
.L_29:
        /*0028*/ 	.byte	0x04, 0x17
        /*002a*/ 	.short	(.L_31 - .L_30)
.L_30:
        /*002c*/ 	.word	0x00000000
        /*0030*/ 	.short	0x0001
        /*0032*/ 	.short	0x0008
        /*0034*/ 	.byte	0x00, 0xf5, 0x21, 0x00


	//----- nvinfo : EIATTR_KPARAM_INFO
	.align		4
.L_31:
        /*0038*/ 	.byte	0x04, 0x17
        /*003a*/ 	.short	(.L_33 - .L_32)
.L_32:
        /*003c*/ 	.word	0x00000000
        /*0040*/ 	.short	0x0000
        /*0042*/ 	.short	0x0000
        /*0044*/ 	.byte	0x00, 0xf5, 0x21, 0x00


	//----- nvinfo : EIATTR_SPARSE_MMA_MASK
	.align		4
.L_33:
        /*0048*/ 	.byte	0x03, 0x50
        /*004a*/ 	.short	0x0000


	//----- nvinfo : EIATTR_MAXREG_COUNT
	.align		4
        /*004c*/ 	.byte	0x03, 0x1b
        /*004e*/ 	.short	0x00ff


	//----- nvinfo : EIATTR_MERCURY_ISA_VERSION
	.align		4
        /*0050*/ 	.byte	0x03, 0x5f
        /*0052*/ 	.short	0x0101


	//----- nvinfo : EIATTR_VRC_CTA_INIT_COUNT
	.align		4
        /*0054*/ 	.byte	0x02, 0x4a
	.zero		1
	.zero		1


	//----- nvinfo : EIATTR_EXIT_INSTR_OFFSETS
	.align		4
        /*0058*/ 	.byte	0x04, 0x1c
        /*005a*/ 	.short	(.L_35 - .L_34)


	//   ....[0]....
.L_34:
        /*005c*/ 	.word	0x00000070


	//   ....[1]....
        /*0060*/ 	.word	0x00000130


	//----- nvinfo : EIATTR_CBANK_PARAM_SIZE
	.align		4
.L_35:
        /*0064*/ 	.byte	0x03, 0x19
        /*0066*/ 	.short	0x001c


	//----- nvinfo : EIATTR_PARAM_CBANK
	.align		4
        /*0068*/ 	.byte	0x04, 0x0a
        /*006a*/ 	.short	(.L_37 - .L_36)
	.align		4
.L_36:
        /*006c*/ 	.word	index@(.nv.constant0._Z21k_vector_minus_vectorPiPKiS1_i)
        /*0070*/ 	.short	0x0380
        /*0072*/ 	.short	0x001c


	//----- nvinfo : EIATTR_SW_WAR
	.align		4
.L_37:
        /*0074*/ 	.byte	0x04, 0x36
        /*0076*/ 	.short	(.L_39 - .L_38)
.L_38:
        /*0078*/ 	.word	0x00000008
.L_39:


//--------------------- .nv.info._Z19k_vector_sum_vectorPiPKiS1_i --------------------------
	.section	.nv.info._Z19k_vector_sum_vectorPiPKiS1_i,"",@"SHT_CUDA_INFO"
	.sectionflags	@""
	.align	4


	//----- nvinfo : EIATTR_CUDA_API_VERSION
	.align		4
        /*0000*/ 	.byte	0x04, 0x37
        /*0002*/ 	.short	(.L_41 - .L_40)
.L_40:
        /*0004*/ 	.word	0x00000082


	//----- nvinfo : EIATTR_KPARAM_INFO
	.align		4
.L_41:
        /*0008*/ 	.byte	0x04, 0x17
        /*000a*/ 	.short	(.L_43 - .L_42)
.L_42:
        /*000c*/ 	.word	0x00000000
        /*0010*/ 	.short	0x0003
        /*0012*/ 	.short	0x0018
        /*0014*/ 	.byte	0x00, 0xf0, 0x11, 0x00


	//----- nvinfo : EIATTR_KPARAM_INFO
	.align		4
.L_43:
        /*0018*/ 	.byte	0x04, 0x17
        /*001a*/ 	.short	(.L_45 - .L_44)
.L_44:
        /*001c*/ 	.word	0x00000000
        /*0020*/ 	.short	0x0002
        /*0022*/ 	.short	0x0010
        /*0024*/ 	.byte	0x00, 0xf5, 0x21, 0x00


	//----- nvinfo : EIATTR_KPARAM_INFO
	.align		4
.L_45:
        /*0028*/ 	.byte	0x04, 0x17
        /*002a*/ 	.short	(.L_47 - .L_46)
.L_46:
        /*002c*/ 	.word	0x00000000
        /*0030*/ 	.short	0x0001
        /*0032*/ 	.short	0x0008
        /*0034*/ 	.byte	0x00, 0xf5, 0x21, 0x00


	//----- nvinfo : EIATTR_KPARAM_INFO
	.align		4
.L_47:
        /*0038*/ 	.byte	0x04, 0x17
        /*003a*/ 	.short	(.L_49 - .L_48)
.L_48:
        /*003c*/ 	.word	0x00000000
        /*0040*/ 	.short	0x0000
        /*0042*/ 	.short	0x0000
        /*0044*/ 	.byte	0x00, 0xf5, 0x21, 0x00


	//----- nvinfo : EIATTR_SPARSE_MMA_MASK
	.align		4
.L_49:
        /*0048*/ 	.byte	0x03, 0x50
        /*004a*/ 	.short	0x0000


	//----- nvinfo : EIATTR_MAXREG_COUNT
	.align		4
        /*004c*/ 	.byte	0x03, 0x1b
        /*004e*/ 	.short	0x00ff


	//----- nvinfo : EIATTR_MERCURY_ISA_VERSION
	.align		4
        /*0050*/ 	.byte	0x03, 0x5f
        /*0052*/ 	.short	0x0101


	//----- nvinfo : EIATTR_VRC_CTA_INIT_COUNT
	.align		4
        /*0054*/ 	.byte	0x02, 0x4a
	.zero		1
	.zero		1


	//----- nvinfo : EIATTR_EXIT_INSTR_OFFSETS
	.align		4
        /*0058*/ 	.byte	0x04, 0x1c
        /*005a*/ 	.short	(.L_51 - .L_50)


	//   ....[0]....
.L_50:
        /*005c*/ 	.word	0x00000070


	//   ....[1]....
        /*0060*/ 	.word	0x00000130


	//----- nvinfo : EIATTR_CBANK_PARAM_SIZE
	.align		4
.L_51:
        /*0064*/ 	.byte	0x03, 0x19
        /*0066*/ 	.short	0x001c


	//----- nvinfo : EIATTR_PARAM_CBANK
	.align		4
        /*0068*/ 	.byte	0x04, 0x0a
        /*006a*/ 	.short	(.L_53 - .L_52)
	.align		4
.L_52:
        /*006c*/ 	.word	index@(.nv.constant0._Z19k_vector_sum_vectorPiPKiS1_i)
        /*0070*/ 	.short	0x0380
        /*0072*/ 	.short	0x001c


	//----- nvinfo : EIATTR_SW_WAR
	.align		4
.L_53:
        /*0074*/ 	.byte	0x04, 0x36
        /*0076*/ 	.short	(.L_55 - .L_54)
.L_54:
        /*0078*/ 	.word	0x00000008
.L_55:


//--------------------- .nv.info._Z24k_vector_minus_constantePiS_ii --------------------------
	.section	.nv.info._Z24k_vector_minus_constantePiS_ii,"",@"SHT_CUDA_INFO"
	.sectionflags	@""
	.align	4


	//----- nvinfo : EIATTR_CUDA_API_VERSION
	.align		4
        /*0000*/ 	.byte	0x04, 0x37
        /*0002*/ 	.short	(.L_57 - .L_56)
.L_56:
        /*0004*/ 	.word	0x00000082


	//----- nvinfo : EIATTR_KPARAM_INFO
	.align		4
.L_57:
        /*0008*/ 	.byte	0x04, 0x17
        /*000a*/ 	.short	(.L_59 - .L_58)
.L_58:
        /*000c*/ 	.word	0x00000000
        /*0010*/ 	.short	0x0003
        /*0012*/ 	.short	0x0014
        /*0014*/ 	.byte	0x00, 0xf0, 0x11, 0x00


	//----- nvinfo : EIATTR_KPARAM_INFO
	.align		4
.L_59:
        /*0018*/ 	.byte	0x04, 0x17
        /*001a*/ 	.short	(.L_61 - .L_60)
.L_60:
        /*001c*/ 	.word	0x00000000
        /*0020*/ 	.short	0x0002
        /*0022*/ 	.short	0x0010
        /*0024*/ 	.byte	0x00, 0xf0, 0x11, 0x00


	//----- nvinfo : EIATTR_KPARAM_INFO
	.align		4
.L_61:
        /*0028*/ 	.byte	0x04, 0x17
        /*002a*/ 	.short	(.L_63 - .L_62)
.L_62:
        /*002c*/ 	.word	0x00000000
        /*0030*/ 	.short	0x0001
        /*0032*/ 	.short	0x0008
        /*0034*/ 	.byte	0x00, 0xf5, 0x21, 0x00


	//----- nvinfo : EIATTR_KPARAM_INFO
	.align		4
.L_63:
        /*0038*/ 	.byte	0x04, 0x17
        /*003a*/ 	.short	(.L_65 - .L_64)
.L_64:
        /*003c*/ 	.word	0x00000000
        /*0040*/ 	.short	0x0000
        /*0042*/ 	.short	0x0000
        /*0044*/ 	.byte	0x00, 0xf5, 0x21, 0x00


	//----- nvinfo : EIATTR_SPARSE_MMA_MASK
	.align		4
.L_65:
        /*0048*/ 	.byte	0x03, 0x50
        /*004a*/ 	.short	0x0000


	//----- nvinfo : EIATTR_MAXREG_COUNT
	.align		4
        /*004c*/ 	.byte	0x03, 0x1b
        /*004e*/ 	.short	0x00ff


	//----- nvinfo : EIATTR_MERCURY_ISA_VERSION
	.align		4
        /*0050*/ 	.byte	0x03, 0x5f
        /*0052*/ 	.short	0x0101


	//----- nvinfo : EIATTR_VRC_CTA_INIT_COUNT
	.align		4
        /*0054*/ 	.byte	0x02, 0x4a
	.zero		1
	.zero		1


	//----- nvinfo : EIATTR_EXIT_INSTR_OFFSETS
	.align		4
        /*0058*/ 	.byte	0x04, 0x1c
        /*005a*/ 	.short	(.L_67 - .L_66)


	//   ....[0]....
.L_66:
        /*005c*/ 	.word	0x00000070


	//   ....[1]....
        /*0060*/ 	.word	0x00000110


	//----- nvinfo : EIATTR_CBANK_PARAM_SIZE
	.align		4
.L_67:
        /*0064*/ 	.byte	0x03, 0x19
        /*0066*/ 	.short	0x0018


	//----- nvinfo : EIATTR_PARAM_CBANK
	.align		4
        /*0068*/ 	.byte	0x04, 0x0a
        /*006a*/ 	.short	(.L_69 - .L_68)
	.align		4
.L_68:
        /*006c*/ 	.word	index@(.nv.constant0._Z24k_vector_minus_constantePiS_ii)
        /*0070*/ 	.short	0x0380
        /*0072*/ 	.short	0x0018


	//----- nvinfo : EIATTR_SW_WAR
	.align		4
.L_69:
        /*0074*/ 	.byte	0x04, 0x36
        /*0076*/ 	.short	(.L_71 - .L_70)
.L_70:
        /*0078*/ 	.word	0x00000008
.L_71:


//--------------------- .nv.info._Z22k_vector_sum_constantePiS_ii --------------------------
	.section	.nv.info._Z22k_vector_sum_constantePiS_ii,"",@"SHT_CUDA_INFO"
	.sectionflags	@""
	.align	4


	//----- nvinfo : EIATTR_CUDA_API_VERSION
	.align		4
        /*0000*/ 	.byte	0x04, 0x37
        /*0002*/ 	.short	(.L_73 - .L_72)
.L_72:
        /*0004*/ 	.word	0x00000082


	//----- nvinfo : EIATTR_KPARAM_INFO
	.align		4
.L_73:
        /*0008*/ 	.byte	0x04, 0x17
        /*000a*/ 	.short	(.L_75 - .L_74)
.L_74:
        /*000c*/ 	.word	0x00000000
        /*0010*/ 	.short	0x0003
        /*0012*/ 	.short	0x0014
        /*0014*/ 	.byte	0x00, 0xf0, 0x11, 0x00


	//----- nvinfo : EIATTR_KPARAM_INFO
	.align		4
.L_75:
        /*0018*/ 	.byte	0x04, 0x17
        /*001a*/ 	.short	(.L_77 - .L_76)
.L_76:
        /*001c*/ 	.word	0x00000000
        /*0020*/ 	.short	0x0002
        /*0022*/ 	.short	0x0010
        /*0024*/ 	.byte	0x00, 0xf0, 0x11, 0x00


	//----- nvinfo : EIATTR_KPARAM_INFO
	.align		4
.L_77:
        /*0028*/ 	.byte	0x04, 0x17
        /*002a*/ 	.short	(.L_79 - .L_78)
.L_78:
        /*002c*/ 	.word	0x00000000
        /*0030*/ 	.short	0x0001
        /*0032*/ 	.short	0x0008
        /*0034*/ 	.byte	0x00, 0xf5, 0x21, 0x00


	//----- nvinfo : EIATTR_KPARAM_INFO
	.align		4
.L_79:
        /*0038*/ 	.byte	0x04, 0x17
        /*003a*/ 	.short	(.L_81 - .L_80)
.L_80:
        /*003c*/ 	.word	0x00000000
        /*0040*/ 	.short	0x0000
        /*0042*/ 	.short	0x0000
        /*0044*/ 	.byte	0x00, 0xf5, 0x21, 0x00


	//----- nvinfo : EIATTR_SPARSE_MMA_MASK
	.align		4
.L_81:
        /*0048*/ 	.byte	0x03, 0x50
        /*004a*/ 	.short	0x0000


	//----- nvinfo : EIATTR_MAXREG_COUNT
	.align		4
        /*004c*/ 	.byte	0x03, 0x1b
        /*004e*/ 	.short	0x00ff


	//----- nvinfo : EIATTR_MERCURY_ISA_VERSION
	.align		4
        /*0050*/ 	.byte	0x03, 0x5f
        /*0052*/ 	.short	0x0101


	//----- nvinfo : EIATTR_VRC_CTA_INIT_COUNT
	.align		4
        /*0054*/ 	.byte	0x02, 0x4a
	.zero		1
	.zero		1


	//----- nvinfo : EIATTR_EXIT_INSTR_OFFSETS
	.align		4
        /*0058*/ 	.byte	0x04, 0x1c
        /*005a*/ 	.short	(.L_83 - .L_82)


	//   ....[0]....
.L_82:
        /*005c*/ 	.word	0x00000070


	//   ....[1]....
        /*0060*/ 	.word	0x00000110


	//----- nvinfo : EIATTR_CBANK_PARAM_SIZE
	.align		4
.L_83:
        /*0064*/ 	.byte	0x03, 0x19
        /*0066*/ 	.short	0x0018


	//----- nvinfo : EIATTR_PARAM_CBANK
	.align		4
        /*0068*/ 	.byte	0x04, 0x0a
        /*006a*/ 	.short	(.L_85 - .L_84)
	.align		4
.L_84:
        /*006c*/ 	.word	index@(.nv.constant0._Z22k_vector_sum_constantePiS_ii)
        /*0070*/ 	.short	0x0380
        /*0072*/ 	.short	0x0018


	//----- nvinfo : EIATTR_SW_WAR
	.align		4
.L_85:
        /*0074*/ 	.byte	0x04, 0x36
        /*0076*/ 	.short	(.L_87 - .L_86)
.L_86:
        /*0078*/ 	.word	0x00000008
.L_87:


//--------------------- .nv.callgraph             --------------------------
	.section	.nv.callgraph,"",@"SHT_CUDA_CALLGRAPH"
	.align	4
	.sectionentsize	8
	.align		4
        /*0000*/ 	.word	0x00000000
	.align		4
        /*0004*/ 	.word	0xffffffff
	.align		4
        /*0008*/ 	.word	0x00000000
	.align		4
        /*000c*/ 	.word	0xfffffffe
	.align		4
        /*0010*/ 	.word	0x00000000
	.align		4
        /*0014*/ 	.word	0xfffffffd
	.align		4
        /*0018*/ 	.word	0x00000000
	.align		4
        /*001c*/ 	.word	0xfffffffc


//--------------------- .text._Z21k_vector_minus_vectorPiPKiS1_i --------------------------
	.section	.text._Z21k_vector_minus_vectorPiPKiS1_i,"ax",@progbits
	.align	128
        .global         _Z21k_vector_minus_vectorPiPKiS1_i
        .type           _Z21k_vector_minus_vectorPiPKiS1_i,@function
        .size           _Z21k_vector_minus_vectorPiPKiS1_i,(.L_x_4 - _Z21k_vector_minus_vectorPiPKiS1_i)
        .other          _Z21k_vector_minus_vectorPiPKiS1_i,@"STO_CUDA_ENTRY STV_DEFAULT"
_Z21k_vector_minus_vectorPiPKiS1_i:
.text._Z21k_vector_minus_vectorPiPKiS1_i:
[----:B------:R-:W-:Y:S01]  /*0000*/  LDC R1, c[0x0][0x37c] ;  /* 0x0000df00ff017b82 */ /* 0x000fe20000000800 */
[----:B------:R-:W0:Y:S07]  /*0010*/  S2R R0, SR_TID.X ;  /* 0x0000000000007919 */ /* 0x000e2e0000002100 */
[----:B------:R-:W0:Y:S01]  /*0020*/  S2UR UR4, SR_CTAID.X ;  /* 0x00000000000479c3 */ /* 0x000e220000002500 */
[----:B------:R-:W1:Y:S07]  /*0030*/  LDCU UR5, c[0x0][0x398] ;  /* 0x00007300ff0577ac */ /* 0x000e6e0008000800 */
[----:B------:R-:W0:Y:S02]  /*0040*/  LDC R9, c[0x0][0x360] ;  /* 0x0000d800ff097b82 */ /* 0x000e240000000800 */
[----:B0-----:R-:W-:-:S05]  /*0050*/  IMAD R9, R9, UR4, R0 ;  /* 0x0000000409097c24 */ /* 0x001fca000f8e0200 */
[----:B-1----:R-:W-:-:S13]  /*0060*/  ISETP.GE.AND P0, PT, R9, UR5, PT ;  /* 0x0000000509007c0c */ /* 0x002fda000bf06270 */
[----:B------:R-:W-:Y:S05]  /*0070*/  @P0 EXIT ;  /* 0x000000000000094d */ /* 0x000fea0003800000 */
[----:B------:R-:W0:Y:S01]  /*0080*/  LDC.64 R2, c[0x0][0x388] ;  /* 0x0000e200ff027b82 */ /* 0x000e220000000a00 */
[----:B------:R-:W1:Y:S07]  /*0090*/  LDCU.64 UR4, c[0x0][0x358] ;  /* 0x00006b00ff0477ac */ /* 0x000e6e0008000a00 */
[----:B------:R-:W2:Y:S08]  /*00a0*/  LDC.64 R4, c[0x0][0x390] ;  /* 0x0000e400ff047b82 */ /* 0x000eb00000000a00 */
[----:B------:R-:W3:Y:S01]  /*00b0*/  LDC.64 R6, c[0x0][0x380] ;  /* 0x0000e000ff067b82 */ /* 0x000ee20000000a00 */
[----:B0-----:R-:W-:-:S06]  /*00c0*/  IMAD.WIDE R2, R9, 0x4, R2 ;  /* 0x0000000409027825 */ /* 0x001fcc00078e0202 */
[----:B-1----:R-:W4:Y:S01]  /*00d0*/  LDG.E R2, desc[UR4][R2.64] ;  /* 0x0000000402027981 */ /* 0x002f22000c1e1900 */
[----:B--2---:R-:W-:-:S06]  /*00e0*/  IMAD.WIDE R4, R9, 0x4, R4 ;  /* 0x0000000409047825 */ /* 0x004fcc00078e0204 */
[----:B------:R-:W4:Y:S01]  /*00f0*/  LDG.E R5, desc[UR4][R4.64] ;  /* 0x0000000404057981 */ /* 0x000f22000c1e1900 */
[----:B---3--:R-:W-:Y:S01]  /*0100*/  IMAD.WIDE R6, R9, 0x4, R6 ;  /* 0x0000000409067825 */ /* 0x008fe200078e0206 */
[----:B----4-:R-:W-:-:S05]  /*0110*/  IADD3 R9, PT, PT, R2, -R5, RZ ;  /* 0x8000000502097210 */ /* 0x010fca0007ffe0ff */
[----:B------:R-:W-:Y:S01]  /*0120*/  STG.E desc[UR4][R6.64], R9 ;  /* 0x0000000906007986 */ /* 0x000fe2000c101904 */
[----:B------:R-:W-:Y:S05]  /*0130*/  EXIT ;  /* 0x000000000000794d */ /* 0x000fea0003800000 */
.L_x_0:
[----:B------:R-:W-:-:S00]  /*0140*/  BRA `(.L_x_0) ;  /* 0xfffffffc00fc7947 */ /* 0x000fc0000383ffff */
[----:B------:R-:W-:-:S00]  /*0150*/  NOP ;  /* 0x0000000000007918 */ /* 0x000fc00000000000 */
        /* <DEDUP_REMOVED lines=10> */
.L_x_4:


//--------------------- .text._Z19k_vector_sum_vectorPiPKiS1_i --------------------------
	.section	.text._Z19k_vector_sum_vectorPiPKiS1_i,"ax",@progbits
	.align	128
        .global         _Z19k_vector_sum_vectorPiPKiS1_i
        .type           _Z19k_vector_sum_vectorPiPKiS1_i,@function
        .size           _Z19k_vector_sum_vectorPiPKiS1_i,(.L_x_5 - _Z19k_vector_sum_vectorPiPKiS1_i)
        .other          _Z19k_vector_sum_vectorPiPKiS1_i,@"STO_CUDA_ENTRY STV_DEFAULT"
_Z19k_vector_sum_vectorPiPKiS1_i:
.text._Z19k_vector_sum_vectorPiPKiS1_i:
        /* <DEDUP_REMOVED lines=17> */
[----:B----4-:R-:W-:-:S05]  /*0110*/  IADD3 R9, PT, PT, R2, R5, RZ ;  /* 0x0000000502097210 */ /* 0x010fca0007ffe0ff */
[----:B------:R-:W-:Y:S01]  /*0120*/  STG.E desc[UR4][R6.64], R9 ;  /* 0x0000000906007986 */ /* 0x000fe2000c101904 */
[----:B------:R-:W-:Y:S05]  /*0130*/  EXIT ;  /* 0x000000000000794d */ /* 0x000fea0003800000 */
.L_x_1:
        /* <DEDUP_REMOVED lines=12> */
.L_x_5:


//--------------------- .text._Z24k_vector_minus_constantePiS_ii --------------------------
	.section	.text._Z24k_vector_minus_constantePiS_ii,"ax",@progbits
	.align	128
        .global         _Z24k_vector_minus_constantePiS_ii
        .type           _Z24k_vector_minus_constantePiS_ii,@function
        .size           _Z24k_vector_minus_constantePiS_ii,(.L_x_6 - _Z24k_vector_minus_constantePiS_ii)
        .other          _Z24k_vector_minus_constantePiS_ii,@"STO_CUDA_ENTRY STV_DEFAULT"
_Z24k_vector_minus_constantePiS_ii:
.text._Z24k_vector_minus_constantePiS_ii:
        /* <DEDUP_REMOVED lines=9> */
[----:B------:R-:W1:Y:S01]  /*0090*/  LDCU.64 UR4, c[0x0][0x358] ;  /* 0x00006b00ff0477ac */ /* 0x000e620008000a00 */
[----:B------:R-:W2:Y:S06]  /*00a0*/  LDCU UR6, c[0x0][0x394] ;  /* 0x00007280ff0677ac */ /* 0x000eac0008000800 */
[----:B------:R-:W3:Y:S01]  /*00b0*/  LDC.64 R4, c[0x0][0x388] ;  /* 0x0000e200ff047b82 */ /* 0x000ee20000000a00 */
[----:B0-----:R-:W-:-:S06]  /*00c0*/  IMAD.WIDE R2, R7, 0x4, R2 ;  /* 0x0000000407027825 */ /* 0x001fcc00078e0202 */
[----:B-1----:R-:W2:Y:S01]  /*00d0*/  LDG.E R2, desc[UR4][R2.64] ;  /* 0x0000000402027981 */ /* 0x002ea2000c1e1900 */
[----:B---3--:R-:W-:Y:S01]  /*00e0*/  IMAD.WIDE R4, R7, 0x4, R4 ;  /* 0x0000000407047825 */ /* 0x008fe200078e0204 */
[----:B--2---:R-:W-:-:S05]  /*00f0*/  IADD3 R7, PT, PT, R2, -UR6, RZ ;  /* 0x8000000602077c10 */ /* 0x004fca000fffe0ff */
[----:B------:R-:W-:Y:S01]  /*0100*/  STG.E desc[UR4][R4.64], R7 ;  /* 0x0000000704007986 */ /* 0x000fe2000c101904 */
[----:B------:R-:W-:Y:S05]  /*0110*/  EXIT ;  /* 0x000000000000794d */ /* 0x000fea0003800000 */
.L_x_2:
        /* <DEDUP_REMOVED lines=14> */
.L_x_6:


//--------------------- .text._Z22k_vector_sum_constantePiS_ii --------------------------
	.section	.text._Z22k_vector_sum_constantePiS_ii,"ax",@progbits
	.align	128
        .global         _Z22k_vector_sum_constantePiS_ii
        .type           _Z22k_vector_sum_constantePiS_ii,@function
        .size           _Z22k_vector_sum_constantePiS_ii,(.L_x_7 - _Z22k_vector_sum_constantePiS_ii)
        .other          _Z22k_vector_sum_constantePiS_ii,@"STO_CUDA_ENTRY STV_DEFAULT"
_Z22k_vector_sum_constantePiS_ii:
.text._Z22k_vector_sum_constantePiS_ii:
        /* <DEDUP_REMOVED lines=15> */
[----:B--2---:R-:W-:-:S05]  /*00f0*/  IADD3 R7, PT, PT, R2, UR6, RZ ;  /* 0x0000000602077c10 */ /* 0x004fca000fffe0ff */
[----:B------:R-:W-:Y:S01]  /*0100*/  STG.E desc[UR4][R4.64], R7 ;  /* 0x0000000704007986 */ /* 0x000fe2000c101904 */
[----:B------:R-:W-:Y:S05]  /*0110*/  EXIT ;  /* 0x000000000000794d */ /* 0x000fea0003800000 */
.L_x_3:
        /* <DEDUP_REMOVED lines=14> */
.L_x_7:


//--------------------- .nv.shared.reserved.0     --------------------------
	.section	.nv.shared.reserved.0,"aw",@nobits
	.weak		__nv_reservedSMEM_offset_0_alias
	.size		__nv_reservedSMEM_offset_0_alias, 0, 64
	.other		__nv_reservedSMEM_offset_0_alias,@"STO_CUDA_RESERVED_SHARED STV_DEFAULT"
__nv_reservedSMEM_offset_0_alias:
	.zero		0
	.zero		64


//--------------------- .nv.constant0._Z21k_vector_minus_vectorPiPKiS1_i --------------------------
	.section	.nv.constant0._Z21k_vector_minus_vectorPiPKiS1_i,"a",@progbits
	.sectionflags	@""
	.align	4
.nv.constant0._Z21k_vector_minus_vectorPiPKiS1_i:
	.zero		924


//--------------------- .nv.constant0._Z19k_vector_sum_vectorPiPKiS1_i --------------------------
	.section	.nv.constant0._Z19k_vector_sum_vectorPiPKiS1_i,"a",@progbits
	.sectionflags	@""
	.align	4
.nv.constant0._Z19k_vector_sum_vectorPiPKiS1_i:
	.zero		924


//--------------------- .nv.constant0._Z24k_vector_minus_constantePiS_ii --------------------------
	.section	.nv.constant0._Z24k_vector_minus_constantePiS_ii,"a",@progbits
	.sectionflags	@""
	.align	4
.nv.constant0._Z24k_vector_minus_constantePiS_ii:
	.zero		920


//--------------------- .nv.constant0._Z22k_vector_sum_constantePiS_ii --------------------------
	.section	.nv.constant0._Z22k_vector_sum_constantePiS_ii,"a",@progbits
	.sectionflags	@""
	.align	4
.nv.constant0._Z22k_vector_sum_constantePiS_ii:
	.zero		920


//--------------------- SYMBOLS --------------------------

	.type		.nv.reservedSmem.offset0,@object
	.size		.nv.reservedSmem.offset0,0x4
